	.headerflags	@"EF_CUDA_TEXMODE_UNIFIED EF_CUDA_64BIT_ADDRESS EF_CUDA_ACCELERATORS EF_CUDA_SM90 EF_CUDA_VIRTUAL_SM(EF_CUDA_SM90)"
	.elftype	@"ET_EXEC"


//--------------------- .nv.info                  --------------------------
	.section	.nv.info,"",@"SHT_CUDA_INFO"
	.align	4


	//----- nvinfo : EIATTR_REGCOUNT
	.align		4
        /*0000*/ 	.byte	0x04, 0x2f
        /*0002*/ 	.short	(.L_3 - .L_2)
	.align		4
.L_2:
        /*0004*/ 	.word	index@(triton_poi_fused__native_batch_norm_legit_no_training_cat_relu_26)
        /*0008*/ 	.word	0x0000001c


	//----- nvinfo : EIATTR_MIN_STACK_SIZE
	.align		4
.L_3:
        /*000c*/ 	.byte	0x04, 0x12
        /*000e*/ 	.short	(.L_5 - .L_4)
	.align		4
.L_4:
        /*0010*/ 	.word	index@(triton_poi_fused__native_batch_norm_legit_no_training_cat_relu_26)
        /*0014*/ 	.word	0x00000000


	//----- nvinfo : EIATTR_FRAME_SIZE
	.align		4
.L_5:
        /*0018*/ 	.byte	0x04, 0x11
        /*001a*/ 	.short	(.L_7 - .L_6)
	.align		4
.L_6:
        /*001c*/ 	.word	index@(triton_poi_fused__native_batch_norm_legit_no_training_cat_relu_26)
        /*0020*/ 	.word	0x00000000


	//----- nvinfo : EIATTR_MIN_STACK_SIZE
	.align		4
.L_7:
        /*0024*/ 	.byte	0x04, 0x12
        /*0026*/ 	.short	(.L_9 - .L_8)
	.align		4
.L_8:
        /*0028*/ 	.word	index@(triton_poi_fused__native_batch_norm_legit_no_training_cat_relu_26)
        /*002c*/ 	.word	0x00000000
.L_9:


//--------------------- .nv.info.triton_poi_fused__native_batch_norm_legit_no_training_cat_relu_26 --------------------------
	.section	.nv.info.triton_poi_fused__native_batch_norm_legit_no_training_cat_relu_26,"",@"SHT_CUDA_INFO"
	.sectionflags	@""
	.align	4


	//----- nvinfo : EIATTR_CUDA_API_VERSION
	.align		4
        /*0000*/ 	.byte	0x04, 0x37
        /*0002*/ 	.short	(.L_11 - .L_10)
.L_10:
        /*0004*/ 	.word	0x0000007c


	//----- nvinfo : EIATTR_KPARAM_INFO
	.align		4
.L_11:
        /*0008*/ 	.byte	0x04, 0x17
        /*000a*/ 	.short	(.L_13 - .L_12)
.L_12:
        /*000c*/ 	.word	0x00000000
        /*0010*/ 	.short	0x0008
        /*0012*/ 	.short	0x0040
        /*0014*/ 	.byte	0x00, 0xf0, 0x11, 0x00


	//----- nvinfo : EIATTR_KPARAM_INFO
	.align		4
.L_13:
        /*0018*/ 	.byte	0x04, 0x17
        /*001a*/ 	.short	(.L_15 - .L_14)
.L_14:
        /*001c*/ 	.word	0x00000000
        /*0020*/ 	.short	0x0007
        /*0022*/ 	.short	0x0038
        /*0024*/ 	.byte	0x00, 0xf4, 0x21, 0x00


	//----- nvinfo : EIATTR_KPARAM_INFO
	.align		4
.L_15:
        /*0028*/ 	.byte	0x04, 0x17
        /*002a*/ 	.short	(.L_17 - .L_16)
.L_16:
        /*002c*/ 	.word	0x00000000
        /*0030*/ 	.short	0x0006
        /*0032*/ 	.short	0x0030
        /*0034*/ 	.byte	0x00, 0xf4, 0x21, 0x00


	//----- nvinfo : EIATTR_KPARAM_INFO
	.align		4
.L_17:
        /*0038*/ 	.byte	0x04, 0x17
        /*003a*/ 	.short	(.L_19 - .L_18)
.L_18:
        /*003c*/ 	.word	0x00000000
        /*0040*/ 	.short	0x0005
        /*0042*/ 	.short	0x0028
        /*0044*/ 	.byte	0x00, 0xf4, 0x21, 0x00


	//----- nvinfo : EIATTR_KPARAM_INFO
	.align		4
.L_19:
        /*0048*/ 	.byte	0x04, 0x17
        /*004a*/ 	.short	(.L_21 - .L_20)
.L_20:
        /*004c*/ 	.word	0x00000000
        /*0050*/ 	.short	0x0004
        /*0052*/ 	.short	0x0020
        /*0054*/ 	.byte	0x00, 0xf4, 0x21, 0x00


	//----- nvinfo : EIATTR_KPARAM_INFO
	.align		4
.L_21:
        /*0058*/ 	.byte	0x04, 0x17
        /*005a*/ 	.short	(.L_23 - .L_22)
.L_22:
        /*005c*/ 	.word	0x00000000
        /*0060*/ 	.short	0x0003
        /*0062*/ 	.short	0x0018
        /*0064*/ 	.byte	0x00, 0xf4, 0x21, 0x00


	//----- nvinfo : EIATTR_KPARAM_INFO
	.align		4
.L_23:
        /*0068*/ 	.byte	0x04, 0x17
        /*006a*/ 	.short	(.L_25 - .L_24)
.L_24:
        /*006c*/ 	.word	0x00000000
        /*0070*/ 	.short	0x0002
        /*0072*/ 	.short	0x0010
        /*0074*/ 	.byte	0x00, 0xf4, 0x21, 0x00


	//----- nvinfo : EIATTR_KPARAM_INFO
	.align		4
.L_25:
        /*0078*/ 	.byte	0x04, 0x17
        /*007a*/ 	.short	(.L_27 - .L_26)
.L_26:
        /*007c*/ 	.word	0x00000000
        /*0080*/ 	.short	0x0001
        /*0082*/ 	.short	0x0008
        /*0084*/ 	.byte	0x00, 0xf4, 0x21, 0x00


	//----- nvinfo : EIATTR_KPARAM_INFO
	.align		4
.L_27:
        /*0088*/ 	.byte	0x04, 0x17
        /*008a*/ 	.short	(.L_29 - .L_28)
.L_28:
        /*008c*/ 	.word	0x00000000
        /*0090*/ 	.short	0x0000
        /*0092*/ 	.short	0x0000
        /*0094*/ 	.byte	0x00, 0xf4, 0x21, 0x00


	//----- nvinfo : EIATTR_SPARSE_MMA_MASK
	.align		4
.L_29:
        /*0098*/ 	.byte	0x03, 0x50
        /*009a*/ 	.short	0x0000


	//----- nvinfo : EIATTR_MAXREG_COUNT
	.align		4
        /*009c*/ 	.byte	0x03, 0x1b
        /*009e*/ 	.short	0x00ff


	//----- nvinfo : EIATTR_EXIT_INSTR_OFFSETS
	.align		4
        /*00a0*/ 	.byte	0x04, 0x1c
        /*00a2*/ 	.short	(.L_31 - .L_30)


	//   ....[0]....
.L_30:
        /*00a4*/ 	.word	0x00000680


	//   ....[1]....
        /*00a8*/ 	.word	0x000006a0


	//----- nvinfo : EIATTR_REQNTID
	.align		4
.L_31:
        /*00ac*/ 	.byte	0x04, 0x10
        /*00ae*/ 	.short	(.L_33 - .L_32)
.L_32:
        /*00b0*/ 	.word	0x00000080
        /*00b4*/ 	.word	0x00000001
        /*00b8*/ 	.word	0x00000001


	//----- nvinfo : EIATTR_CBANK_PARAM_SIZE
	.align		4
.L_33:
        /*00bc*/ 	.byte	0x03, 0x19
        /*00be*/ 	.short	0x0044


	//----- nvinfo : EIATTR_PARAM_CBANK
	.align		4
        /*00c0*/ 	.byte	0x04, 0x0a
        /*00c2*/ 	.short	(.L_35 - .L_34)
	.align		4
.L_34:
        /*00c4*/ 	.word	index@(.nv.constant0.triton_poi_fused__native_batch_norm_legit_no_training_cat_relu_26)
        /*00c8*/ 	.short	0x0210
        /*00ca*/ 	.short	0x0044


	//----- nvinfo : EIATTR_SW_WAR
	.align		4
.L_35:
        /*00cc*/ 	.byte	0x04, 0x36
        /*00ce*/ 	.short	(.L_37 - .L_36)
.L_36:
        /*00d0*/ 	.word	0x00000008
.L_37:


//--------------------- .nv.callgraph             --------------------------
	.section	.nv.callgraph,"",@"SHT_CUDA_CALLGRAPH"
	.align	4
	.sectionentsize	8
	.align		4
        /*0000*/ 	.word	0x00000000
	.align		4
        /*0004*/ 	.word	0xffffffff
	.align		4
        /*0008*/ 	.word	0x00000000
	.align		4
        /*000c*/ 	.word	0xfffffffe
	.align		4
        /*0010*/ 	.word	0x00000000
	.align		4
        /*0014*/ 	.word	0xfffffffd
	.align		4
        /*0018*/ 	.word	0x00000000
	.align		4
        /*001c*/ 	.word	0xfffffffc


//--------------------- .nv.constant4             --------------------------
	.section	.nv.constant4,"a",@progbits
	.align	8
	.align		8
.nv.constant4:
        /*0000*/ 	.dword	_$_str
	.align		8
        /*0008*/ 	.dword	_$_str_$_2


//--------------------- .text.triton_poi_fused__native_batch_norm_legit_no_training_cat_relu_26 --------------------------
	.section	.text.triton_poi_fused__native_batch_norm_legit_no_training_cat_relu_26,"ax",@progbits
	.align	128
        .global         triton_poi_fused__native_batch_norm_legit_no_training_cat_relu_26
        .type           triton_poi_fused__native_batch_norm_legit_no_training_cat_relu_26,@function
        .size           triton_poi_fused__native_batch_norm_legit_no_training_cat_relu_26,(.L_x_1 - triton_poi_fused__native_batch_norm_legit_no_training_cat_relu_26)
        .other          triton_poi_fused__native_batch_norm_legit_no_training_cat_relu_26,@"STO_CUDA_ENTRY STV_DEFAULT"
triton_poi_fused__native_batch_norm_legit_no_training_cat_relu_26:
.text.triton_poi_fused__native_batch_norm_legit_no_training_cat_relu_26:
[----:B------:R-:W0:Y:S01]  /*0000*/  LDC R1, c[0x0][0x28] ;  /* 0x00000a00ff017b82 */ /* 0x000e220000000800 */
[----:B------:R-:W1:Y:S07]  /*0010*/  S2R R0, SR_TID.X ;  /* 0x0000000000007919 */ /* 0x000e6e0000002100 */
[----:B------:R-:W2:Y:S01]  /*0020*/  LDC.64 R4, c[0x0][0x228] ;  /* 0x00008a00ff047b82 */ /* 0x000ea20000000a00 */
[----:B------:R-:W-:Y:S01]  /*0030*/  IMAD.MOV.U32 R6, RZ, RZ, RZ ;  /* 0x000000ffff067224 */ /* 0x000fe200078e00ff */
[----:B------:R-:W-:Y:S01]  /*0040*/  ULDC.64 UR4, c[0x0][0x208] ;  /* 0x0000820000047ab9 */ /* 0x000fe20000000a00 */
[----:B------:R-:W3:Y:S01]  /*0050*/  S2R R3, SR_CTAID.X ;  /* 0x0000000000037919 */ /* 0x000ee20000002500 */
[----:B------:R-:W-:Y:S01]  /*0060*/  HFMA2.MMA R10, -RZ, RZ, 0, 0 ;  /* 0x00000000ff0a7435 */ /* 0x000fe200000001ff */
[----:B------:R-:W-:-:S03]  /*0070*/  ULDC.64 UR6, c[0x0][0x218] ;  /* 0x0000860000067ab9 */ /* 0x000fc60000000a00 */
[----:B------:R-:W4:Y:S01]  /*0080*/  LDC.64 R14, c[0x0][0x220] ;  /* 0x00008800ff0e7b82 */ /* 0x000f220000000a00 */
[----:B-1----:R-:W-:-:S05]  /*0090*/  IMAD.SHL.U32 R0, R0, 0x2, RZ ;  /* 0x0000000200007824 */ /* 0x002fca00078e00ff */
[----:B------:R-:W-:-:S05]  /*00a0*/  LOP3.LUT R0, R0, 0xfe, RZ, 0xc0, !PT ;  /* 0x000000fe00007812 */ /* 0x000fca00078ec0ff */
[----:B---3--:R-:W-:-:S05]  /*00b0*/  IMAD R0, R3, 0x100, R0 ;  /* 0x0000010003007824 */ /* 0x008fca00078e0200 */
[----:B------:R-:W-:Y:S02]  /*00c0*/  SHF.R.S32.HI R3, RZ, 0x1f, R0 ;  /* 0x0000001fff037819 */ /* 0x000fe40000011400 */
[----:B------:R-:W-:Y:S02]  /*00d0*/  ISETP.GE.AND P0, PT, R0, 0x1d80, PT ;  /* 0x00001d800000780c */ /* 0x000fe40003f06270 */
[----:B------:R-:W-:-:S04]  /*00e0*/  LEA.HI R3, R3, R0, RZ, 0x4 ;  /* 0x0000000003037211 */ /* 0x000fc800078f20ff */
[----:B------:R-:W-:-:S05]  /*00f0*/  SHF.R.S32.HI R11, RZ, 0x4, R3 ;  /* 0x00000004ff0b7819 */ /* 0x000fca0000011403 */
[----:B------:R-:W-:-:S05]  /*0100*/  IMAD.HI R2, R11, 0x22b63cbf, RZ ;  /* 0x22b63cbf0b027827 */ /* 0x000fca00078e02ff */
[----:B------:R-:W-:-:S04]  /*0110*/  SHF.R.U32.HI R7, RZ, 0x1f, R2 ;  /* 0x0000001fff077819 */ /* 0x000fc80000011602 */
[----:B------:R-:W-:-:S05]  /*0120*/  LEA.HI.SX32 R2, R2, R7, 0x1c ;  /* 0x0000000702027211 */ /* 0x000fca00078fe2ff */
[----:B------:R-:W-:-:S04]  /*0130*/  IMAD R11, R2, -0x76, R11 ;  /* 0xffffff8a020b7824 */ /* 0x000fc800078e020b */
[----:B--2---:R-:W-:-:S05]  /*0140*/  IMAD.WIDE R4, R11, 0x4, R4 ;  /* 0x000000040b047825 */ /* 0x004fca00078e0204 */
[----:B------:R-:W2:Y:S01]  /*0150*/  @!P0 LDG.E.EL R6, desc[UR4][R4.64] ;  /* 0x0000000404068981 */ /* 0x000ea2000c2e1900 */
[----:B------:R-:W-:-:S03]  /*0160*/  IMAD.HI R2, R0, 0x22b63cbf, RZ ;  /* 0x22b63cbf00027827 */ /* 0x000fc600078e02ff */
[----:B------:R1:W3:Y:S01]  /*0170*/  @!P0 LDG.E.EL R10, desc[UR4][R4.64] ;  /* 0x00000004040a8981 */ /* 0x0002e2000c2e1900 */
[----:B------:R-:W-:Y:S01]  /*0180*/  IMAD.SHL.U32 R8, R11, 0x10, RZ ;  /* 0x000000100b087824 */ /* 0x000fe200078e00ff */
[----:B------:R-:W-:-:S04]  /*0190*/  SHF.R.U32.HI R7, RZ, 0x1f, R2 ;  /* 0x0000001fff077819 */ /* 0x000fc80000011602 */
[----:B------:R-:W-:Y:S02]  /*01a0*/  LEA.HI.SX32 R17, R2, R7, 0x18 ;  /* 0x0000000702117211 */ /* 0x000fe400078fc2ff */
[----:B------:R-:W-:Y:S02]  /*01b0*/  LOP3.LUT R7, R3, 0xfffffff0, RZ, 0xc0, !PT ;  /* 0xfffffff003077812 */ /* 0x000fe400078ec0ff */
[----:B------:R-:W5:Y:S01]  /*01c0*/  LDC.64 R2, c[0x0][0x210] ;  /* 0x00008400ff027b82 */ /* 0x000f620000000a00 */
[C---:B------:R-:W-:Y:S02]  /*01d0*/  IMAD R9, R17.reuse, 0xc0, RZ ;  /* 0x000000c011097824 */ /* 0x040fe400078e02ff */
[----:B------:R-:W-:Y:S02]  /*01e0*/  IMAD.IADD R7, R0, 0x1, -R7 ;  /* 0x0000000100077824 */ /* 0x000fe400078e0a07 */
[----:B-1----:R-:W-:Y:S01]  /*01f0*/  IMAD R4, R17, -0x760, R0 ;  /* 0xfffff8a011047824 */ /* 0x002fe200078e0200 */
[----:B------:R-:W-:-:S02]  /*0200*/  SHF.R.S32.HI R13, RZ, 0x1f, R9 ;  /* 0x0000001fff0d7819 */ /* 0x000fc40000011409 */
[----:B------:R-:W-:Y:S01]  /*0210*/  IADD3 R18, P1, P2, R8, R7, R9 ;  /* 0x0000000708127210 */ /* 0x000fe20007a3e009 */
[----:B------:R-:W-:Y:S01]  /*0220*/  IMAD R25, R17, 0x6a0, R4 ;  /* 0x000006a011197824 */ /* 0x000fe200078e0204 */
[----:B------:R-:W-:Y:S02]  /*0230*/  SHF.R.S32.HI R8, RZ, 0x1f, R8 ;  /* 0x0000001fff087819 */ /* 0x000fe40000011408 */
[----:B------:R-:W-:Y:S02]  /*0240*/  CS2R R4, SRZ ;  /* 0x0000000000047805 */ /* 0x000fe4000001ff00 */
[----:B------:R-:W-:Y:S02]  /*0250*/  SHF.R.S32.HI R7, RZ, 0x1f, R7 ;  /* 0x0000001fff077819 */ /* 0x000fe40000011407 */
[----:B------:R-:W-:Y:S02]  /*0260*/  LEA R16, P3, R18, UR6, 0x2 ;  /* 0x0000000612107c11 */ /* 0x000fe4000f8610ff */
[----:B------:R-:W-:-:S02]  /*0270*/  IADD3.X R7, R8, R7, R13, P1, P2 ;  /* 0x0000000708077210 */ /* 0x000fc40000fe440d */
[----:B------:R-:W1:Y:S01]  /*0280*/  LDC.64 R12, c[0x0][0x230] ;  /* 0x00008c00ff0c7b82 */ /* 0x000e620000000a00 */
[C---:B------:R-:W-:Y:S02]  /*0290*/  ISETP.GE.AND P2, PT, R11.reuse, 0x6a, PT ;  /* 0x0000006a0b00780c */ /* 0x040fe40003f46270 */
[----:B------:R-:W-:Y:S02]  /*02a0*/  ISETP.GT.AND P1, PT, R11, 0x69, !P0 ;  /* 0x000000690b00780c */ /* 0x000fe40004724270 */
[----:B------:R-:W-:Y:S01]  /*02b0*/  ISETP.LT.AND P4, PT, R0, 0x1d80, !P2 ;  /* 0x00001d800000780c */ /* 0x000fe20005781270 */
[----:B-----5:R-:W-:Y:S01]  /*02c0*/  IMAD.WIDE R24, R25, 0x4, R2 ;  /* 0x0000000419187825 */ /* 0x020fe200078e0202 */
[----:B------:R-:W-:Y:S01]  /*02d0*/  CS2R R2, SRZ ;  /* 0x0000000000027805 */ /* 0x000fe2000001ff00 */
[----:B------:R-:W5:Y:S01]  /*02e0*/  LDC.64 R8, c[0x0][0x238] ;  /* 0x00008e00ff087b82 */ /* 0x000f620000000a00 */
[----:B------:R-:W-:Y:S01]  /*02f0*/  LEA.HI.X R17, R18, UR7, R7, 0x2, P3 ;  /* 0x0000000712117c11 */ /* 0x000fe200098f1407 */
[----:B----4-:R-:W-:Y:S01]  /*0300*/  IMAD.WIDE R22, R11, 0x4, R14 ;  /* 0x000000040b167825 */ /* 0x010fe200078e020e */
[----:B------:R-:W-:-:S02]  /*0310*/  MOV R7, RZ ;  /* 0x000000ff00077202 */ /* 0x000fc40000000f00 */
[----:B------:R-:W-:-:S03]  /*0320*/  CS2R R14, SRZ ;  /* 0x00000000000e7805 */ /* 0x000fc6000001ff00 */
[----:B------:R-:W4:Y:S04]  /*0330*/  @P1 LDG.E.64 R4, desc[UR4][R16.64+-0x1a80] ;  /* 0xffe5800410041981 */ /* 0x000f28000c1e1b00 */
[----:B------:R-:W4:Y:S01]  /*0340*/  @P4 LDG.E.64 R2, desc[UR4][R24.64] ;  /* 0x0000000418024981 */ /* 0x000f22000c1e1b00 */
[----:B-1----:R-:W-:-:S03]  /*0350*/  IMAD.WIDE R12, R11, 0x4, R12 ;  /* 0x000000040b0c7825 */ /* 0x002fc600078e020c */
[----:B------:R-:W4:Y:S04]  /*0360*/  @!P0 LDG.E.EL R7, desc[UR4][R22.64] ;  /* 0x0000000416078981 */ /* 0x000f28000c2e1900 */
[----:B------:R-:W4:Y:S01]  /*0370*/  @!P0 LDG.E.EL R14, desc[UR4][R22.64] ;  /* 0x00000004160e8981 */ /* 0x000f22000c2e1900 */
[----:B-----5:R-:W-:Y:S01]  /*0380*/  IMAD.WIDE R8, R11, 0x4, R8 ;  /* 0x000000040b087825 */ /* 0x020fe200078e0208 */
[----:B------:R-:W-:-:S03]  /*0390*/  HFMA2.MMA R11, -RZ, RZ, 0, 0 ;  /* 0x00000000ff0b7435 */ /* 0x000fc600000001ff */
[----:B------:R-:W-:Y:S01]  /*03a0*/  IMAD.MOV.U32 R20, RZ, RZ, RZ ;  /* 0x000000ffff147224 */ /* 0x000fe200078e00ff */
[----:B------:R-:W5:Y:S01]  /*03b0*/  @!P0 LDG.E.EL R15, desc[UR4][R8.64] ;  /* 0x00000004080f8981 */ /* 0x000f62000c2e1900 */
[----:B------:R-:W-:-:S04]  /*03c0*/  IMAD.MOV.U32 R18, RZ, RZ, RZ ;  /* 0x000000ffff127224 */ /* 0x000fc800078e00ff */
[----:B------:R-:W5:Y:S04]  /*03d0*/  @!P0 LDG.E.EL R20, desc[UR4][R12.64] ;  /* 0x000000040c148981 */ /* 0x000f68000c2e1900 */
[----:B------:R1:W5:Y:S04]  /*03e0*/  @!P0 LDG.E.EL R18, desc[UR4][R12.64] ;  /* 0x000000040c128981 */ /* 0x000368000c2e1900 */
[----:B------:R1:W5:Y:S01]  /*03f0*/  @!P0 LDG.E.EL R11, desc[UR4][R8.64] ;  /* 0x00000004080b8981 */ /* 0x000362000c2e1900 */
[----:B------:R-:W-:Y:S01]  /*0400*/  IMAD.MOV.U32 R21, RZ, RZ, 0x3e800000 ;  /* 0x3e800000ff157424 */ /* 0x000fe200078e00ff */
[----:B01----:R-:W0:Y:S08]  /*0410*/  LDC.64 R12, c[0x0][0x240] ;  /* 0x00009000ff0c7b82 */ /* 0x003e300000000a00 */
[----:B------:R-:W1:Y:S01]  /*0420*/  LDC.64 R8, c[0x0][0x248] ;  /* 0x00009200ff087b82 */ /* 0x000e620000000a00 */
[----:B0-----:R-:W-:-:S04]  /*0430*/  IMAD.WIDE R12, R0, 0x4, R12 ;  /* 0x00000004000c7825 */ /* 0x001fc800078e020c */
[----:B-1----:R-:W-:-:S04]  /*0440*/  IMAD.WIDE R8, R0, 0x4, R8 ;  /* 0x0000000400087825 */ /* 0x002fc800078e0208 */
[----:B--2---:R-:W-:-:S04]  /*0450*/  FADD R6, R6, 9.9999997473787516356e-06 ;  /* 0x3727c5ac06067421 */ /* 0x004fc80000000000 */
[----:B------:R-:W0:Y:S01]  /*0460*/  MUFU.SQRT R16, R6 ;  /* 0x0000000600107308 */ /* 0x000e220000002000 */
[----:B---3--:R-:W-:-:S07]  /*0470*/  FADD R10, R10, 9.9999997473787516356e-06 ;  /* 0x3727c5ac0a0a7421 */ /* 0x008fce0000000000 */
[----:B------:R-:W1:Y:S01]  /*0480*/  MUFU.SQRT R17, R10 ;  /* 0x0000000a00117308 */ /* 0x000e620000002000 */
[C---:B0-----:R-:W-:Y:S02]  /*0490*/  FSETP.GT.AND P6, PT, R16.reuse, 8.50705917302346158658e+37, PT ;  /* 0x7e8000001000780b */ /* 0x041fe40003fc4000 */
[----:B------:R-:W-:Y:S02]  /*04a0*/  FSETP.GEU.AND P3, PT, R16, 1.175494350822287508e-38, PT ;  /* 0x008000001000780b */ /* 0x000fe40003f6e000 */
[----:B------:R-:W-:Y:S02]  /*04b0*/  FSEL R19, R21, 1, P6 ;  /* 0x3f80000015137808 */ /* 0x000fe40003000000 */
[----:B-1----:R-:W-:-:S07]  /*04c0*/  FSETP.GT.AND P5, PT, R17, 8.50705917302346158658e+37, PT ;  /* 0x7e8000001100780b */ /* 0x002fce0003fa4000 */
[----:B------:R-:W-:Y:S01]  /*04d0*/  @P6 FMUL R16, R16, 0.25 ;  /* 0x3e80000010106820 */ /* 0x000fe20000400000 */
[----:B------:R-:W-:-:S03]  /*04e0*/  FSETP.GEU.AND P6, PT, R17, 1.175494350822287508e-38, PT ;  /* 0x008000001100780b */ /* 0x000fc60003fce000 */
[----:B------:R-:W-:Y:S02]  /*04f0*/  @!P3 FMUL R16, R16, 16777216 ;  /* 0x4b8000001010b820 */ /* 0x000fe40000400000 */
[----:B------:R-:W-:-:S08]  /*0500*/  @P5 FMUL R17, R17, 0.25 ;  /* 0x3e80000011115820 */ /* 0x000fd00000400000 */
[----:B------:R-:W-:Y:S01]  /*0510*/  @!P6 FMUL R17, R17, 16777216 ;  /* 0x4b8000001111e820 */ /* 0x000fe20000400000 */
[----:B------:R-:W0:Y:S01]  /*0520*/  MUFU.RCP R16, R16 ;  /* 0x0000001000107308 */ /* 0x000e220000001000 */
[----:B------:R-:W-:-:S07]  /*0530*/  FSEL R6, R21, 1, P5 ;  /* 0x3f80000015067808 */ /* 0x000fce0002800000 */
[----:B------:R-:W1:Y:S01]  /*0540*/  MUFU.RCP R17, R17 ;  /* 0x0000001100117308 */ /* 0x000e620000001000 */
[----:B----4-:R-:W-:Y:S02]  /*0550*/  SEL R2, R2, RZ, P4 ;  /* 0x000000ff02027207 */ /* 0x010fe40002000000 */
[----:B------:R-:W-:Y:S01]  /*0560*/  SEL R3, R3, RZ, P4 ;  /* 0x000000ff03037207 */ /* 0x000fe20002000000 */
[----:B------:R-:W-:Y:S01]  /*0570*/  @!P3 FMUL R19, R19, 16777216 ;  /* 0x4b8000001313b820 */ /* 0x000fe20000400000 */
[----:B------:R-:W-:Y:S01]  /*0580*/  @P2 SEL R2, R4, RZ, P1 ;  /* 0x000000ff04022207 */ /* 0x000fe20000800000 */
[----:B------:R-:W-:Y:S01]  /*0590*/  @!P6 FMUL R6, R6, 16777216 ;  /* 0x4b8000000606e820 */ /* 0x000fe20000400000 */
[----:B------:R-:W-:Y:S01]  /*05a0*/  @P2 SEL R3, R5, RZ, P1 ;  /* 0x000000ff05032207 */ /* 0x000fe20000800000 */
[----:B0-----:R-:W-:Y:S02]  /*05b0*/  FMUL R16, R16, R19 ;  /* 0x0000001310107220 */ /* 0x001fe40000400000 */
[----:B------:R-:W-:-:S02]  /*05c0*/  FADD R7, R2, -R7 ;  /* 0x8000000702077221 */ /* 0x000fc40000000000 */
[----:B------:R-:W-:Y:S01]  /*05d0*/  FADD R14, R3, -R14 ;  /* 0x8000000e030e7221 */ /* 0x000fe20000000000 */
[----:B-1----:R-:W-:Y:S01]  /*05e0*/  FMUL R17, R17, R6 ;  /* 0x0000000611117220 */ /* 0x002fe20000400000 */
[----:B------:R-:W-:-:S03]  /*05f0*/  FMUL R16, R7, R16 ;  /* 0x0000001007107220 */ /* 0x000fc60000400000 */
[----:B------:R-:W-:Y:S01]  /*0600*/  FMUL R14, R14, R17 ;  /* 0x000000110e0e7220 */ /* 0x000fe20000400000 */
[----:B-----5:R-:W-:Y:S01]  /*0610*/  FFMA R15, R16, R20, R15 ;  /* 0x00000014100f7223 */ /* 0x020fe2000000000f */
[----:B------:R0:W-:Y:S02]  /*0620*/  @!P0 STG.E.64 desc[UR4][R12.64], R2 ;  /* 0x000000020c008986 */ /* 0x0001e4000c101b04 */
[----:B------:R-:W-:Y:S02]  /*0630*/  FFMA R11, R14, R18, R11 ;  /* 0x000000120e0b7223 */ /* 0x000fe4000000000b */
[----:B------:R-:W-:-:S03]  /*0640*/  FSETP.GEU.AND P1, PT, R15, RZ, PT ;  /* 0x000000ff0f00720b */ /* 0x000fc60003f2e000 */
[----:B------:R-:W-:Y:S02]  /*0650*/  FSETP.GEU.AND P2, PT, R11, RZ, PT ;  /* 0x000000ff0b00720b */ /* 0x000fe40003f4e000 */
[----:B------:R-:W-:Y:S02]  /*0660*/  FSEL R10, R15, RZ, P1 ;  /* 0x000000ff0f0a7208 */ /* 0x000fe40000800000 */
[----:B------:R-:W-:Y:S01]  /*0670*/  FSEL R11, R11, RZ, P2 ;  /* 0x000000ff0b0b7208 */ /* 0x000fe20001000000 */
[----:B0-----:R-:W-:Y:S08]  /*0680*/  @P0 EXIT ;  /* 0x000000000000094d */ /* 0x001ff00003800000 */
[----:B------:R-:W-:Y:S01]  /*0690*/  STG.E.64 desc[UR4][R8.64], R10 ;  /* 0x0000000a08007986 */ /* 0x000fe2000c101b04 */
[----:B------:R-:W-:Y:S05]  /*06a0*/  EXIT ;  /* 0x000000000000794d */ /* 0x000fea0003800000 */
.L_x_0:
[----:B------:R-:W-:-:S00]  /*06b0*/  BRA `(.L_x_0) ;  /* 0xfffffffc00fc7947 */ /* 0x000fc0000383ffff */
[----:B------:R-:W-:-:S00]  /*06c0*/  NOP ;  /* 0x0000000000007918 */ /* 0x000fc00000000000 */
        /* <DEDUP_REMOVED lines=11> */
.L_x_1:


//--------------------- .nv.global.init           --------------------------
	.section	.nv.global.init,"aw",@progbits
.nv.global.init:
	.type		_$_str,@object
	.size		_$_str,(_$_str_$_2 - _$_str)
_$_str:
        /*0000*/ 	.byte	0x5f, 0x5f, 0x43, 0x55, 0x44, 0x41, 0x5f, 0x46, 0x54, 0x5a, 0x00
	.type		_$_str_$_2,@object
	.size		_$_str_$_2,(.L_1 - _$_str_$_2)
_$_str_$_2:
        /*000b*/ 	.byte	0x5f, 0x5f, 0x43, 0x55, 0x44, 0x41, 0x5f, 0x50, 0x52, 0x45, 0x43, 0x5f, 0x53, 0x51, 0x52, 0x54
        /*001b*/ 	.byte	0x00
.L_1:


//--------------------- .nv.constant0.triton_poi_fused__native_batch_norm_legit_no_training_cat_relu_26 --------------------------
	.section	.nv.constant0.triton_poi_fused__native_batch_norm_legit_no_training_cat_relu_26,"a",@progbits
	.sectionflags	@""
	.align	4
.nv.constant0.triton_poi_fused__native_batch_norm_legit_no_training_cat_relu_26:
	.zero		596
